//
// Generated by NVIDIA NVVM Compiler
//
// Compiler Build ID: CL-36424714
// Cuda compilation tools, release 13.0, V13.0.88
// Based on NVVM 20.0.0
//

.version 9.0
.target sm_100
.address_size 64

	// .globl	_Z17findSeedLocKernelllPPlPiS_

.visible .entry _Z17findSeedLocKernelllPPlPiS_(
	.param .u64 _Z17findSeedLocKernelllPPlPiS__param_0,
	.param .u64 _Z17findSeedLocKernelllPPlPiS__param_1,
	.param .u64 .ptr .align 1 _Z17findSeedLocKernelllPPlPiS__param_2,
	.param .u64 .ptr .align 1 _Z17findSeedLocKernelllPPlPiS__param_3,
	.param .u64 .ptr .align 1 _Z17findSeedLocKernelllPPlPiS__param_4
)
{
	.reg .pred 	%p<39>;
	.reg .b32 	%r<49>;
	.reg .b64 	%rd<117>;

	ld.param.u64 	%rd46, [_Z17findSeedLocKernelllPPlPiS__param_0];
	ld.param.u64 	%rd50, [_Z17findSeedLocKernelllPPlPiS__param_1];
	ld.param.u64 	%rd51, [_Z17findSeedLocKernelllPPlPiS__param_2];
	ld.param.u64 	%rd47, [_Z17findSeedLocKernelllPPlPiS__param_3];
	cvta.to.global.u64 	%rd1, %rd51;
	mov.u32 	%r23, %ctaid.x;
	mov.u32 	%r1, %ntid.x;
	mov.u32 	%r24, %tid.x;
	mad.lo.s32 	%r25, %r23, %r1, %r24;
	cvt.s64.s32 	%rd2, %r25;
	add.s64 	%rd3, %rd50, %rd46;
	setp.le.s64 	%p1, %rd50, %rd2;
	mov.b64 	%rd116, 9223372036854775807;
	@%p1 bra 	$L__BB0_38;
	cvta.to.global.u64 	%rd53, %rd47;
	mov.u32 	%r26, %nctaid.x;
	mul.lo.s32 	%r27, %r1, %r26;
	cvt.s64.s32 	%rd4, %r27;
	ld.global.u32 	%r2, [%rd53];
	ld.global.u32 	%r3, [%rd53+4];
	ld.global.u32 	%r4, [%rd53+8];
	ld.global.u32 	%r5, [%rd53+12];
	ld.global.u32 	%r6, [%rd53+16];
	ld.global.u32 	%r7, [%rd53+20];
	ld.global.u32 	%r8, [%rd53+24];
	add.s64 	%rd107, %rd46, %rd2;
	mov.b64 	%rd116, 9223372036854775807;
$L__BB0_2:
	setp.lt.s32 	%p2, %r2, 1;
	mov.u64 	%rd109, %rd107;
	@%p2 bra 	$L__BB0_7;
	ld.global.u64 	%rd54, [%rd1];
	cvta.to.global.u64 	%rd8, %rd54;
	mov.b32 	%r42, 0;
	bra.uni 	$L__BB0_5;
$L__BB0_4:
	add.s32 	%r42, %r42, 1;
	setp.ge.s32 	%p6, %r42, %r2;
	mov.u64 	%rd109, %rd107;
	@%p6 bra 	$L__BB0_7;
$L__BB0_5:
	mul.lo.s32 	%r29, %r42, 3;
	mul.wide.u32 	%rd55, %r29, 8;
	add.s64 	%rd9, %rd8, %rd55;
	ld.global.u64 	%rd10, [%rd9+8];
	ld.global.u64 	%rd56, [%rd9+16];
	setp.lt.s64 	%p3, %rd107, %rd10;
	add.s64 	%rd57, %rd56, %rd10;
	setp.ge.s64 	%p4, %rd107, %rd57;
	or.pred  	%p5, %p3, %p4;
	@%p5 bra 	$L__BB0_4;
	ld.global.u64 	%rd59, [%rd9];
	sub.s64 	%rd60, %rd107, %rd10;
	add.s64 	%rd109, %rd60, %rd59;
$L__BB0_7:
	setp.lt.s32 	%p7, %r3, 1;
	@%p7 bra 	$L__BB0_12;
	ld.global.u64 	%rd61, [%rd1+8];
	cvta.to.global.u64 	%rd13, %rd61;
	mov.b32 	%r43, 0;
$L__BB0_9:
	mul.lo.s32 	%r31, %r43, 3;
	mul.wide.u32 	%rd62, %r31, 8;
	add.s64 	%rd14, %rd13, %rd62;
	ld.global.u64 	%rd15, [%rd14+8];
	ld.global.u64 	%rd63, [%rd14+16];
	setp.ge.s64 	%p8, %rd109, %rd15;
	add.s64 	%rd64, %rd63, %rd15;
	setp.lt.s64 	%p9, %rd109, %rd64;
	and.pred  	%p10, %p8, %p9;
	@%p10 bra 	$L__BB0_11;
	add.s32 	%r43, %r43, 1;
	setp.lt.s32 	%p11, %r43, %r3;
	@%p11 bra 	$L__BB0_9;
	bra.uni 	$L__BB0_12;
$L__BB0_11:
	ld.global.u64 	%rd66, [%rd14];
	sub.s64 	%rd67, %rd109, %rd15;
	add.s64 	%rd109, %rd67, %rd66;
$L__BB0_12:
	setp.lt.s32 	%p12, %r4, 1;
	@%p12 bra 	$L__BB0_17;
	ld.global.u64 	%rd68, [%rd1+16];
	cvta.to.global.u64 	%rd18, %rd68;
	mov.b32 	%r44, 0;
$L__BB0_14:
	mul.lo.s32 	%r33, %r44, 3;
	mul.wide.u32 	%rd69, %r33, 8;
	add.s64 	%rd19, %rd18, %rd69;
	ld.global.u64 	%rd20, [%rd19+8];
	ld.global.u64 	%rd70, [%rd19+16];
	setp.ge.s64 	%p13, %rd109, %rd20;
	add.s64 	%rd71, %rd70, %rd20;
	setp.lt.s64 	%p14, %rd109, %rd71;
	and.pred  	%p15, %p13, %p14;
	@%p15 bra 	$L__BB0_16;
	add.s32 	%r44, %r44, 1;
	setp.lt.s32 	%p16, %r44, %r4;
	@%p16 bra 	$L__BB0_14;
	bra.uni 	$L__BB0_17;
$L__BB0_16:
	ld.global.u64 	%rd73, [%rd19];
	sub.s64 	%rd74, %rd109, %rd20;
	add.s64 	%rd109, %rd74, %rd73;
$L__BB0_17:
	setp.lt.s32 	%p17, %r5, 1;
	@%p17 bra 	$L__BB0_22;
	ld.global.u64 	%rd75, [%rd1+24];
	cvta.to.global.u64 	%rd23, %rd75;
	mov.b32 	%r45, 0;
$L__BB0_19:
	mul.lo.s32 	%r35, %r45, 3;
	mul.wide.u32 	%rd76, %r35, 8;
	add.s64 	%rd24, %rd23, %rd76;
	ld.global.u64 	%rd25, [%rd24+8];
	ld.global.u64 	%rd77, [%rd24+16];
	setp.ge.s64 	%p18, %rd109, %rd25;
	add.s64 	%rd78, %rd77, %rd25;
	setp.lt.s64 	%p19, %rd109, %rd78;
	and.pred  	%p20, %p18, %p19;
	@%p20 bra 	$L__BB0_21;
	add.s32 	%r45, %r45, 1;
	setp.lt.s32 	%p21, %r45, %r5;
	@%p21 bra 	$L__BB0_19;
	bra.uni 	$L__BB0_22;
$L__BB0_21:
	ld.global.u64 	%rd80, [%rd24];
	sub.s64 	%rd81, %rd109, %rd25;
	add.s64 	%rd109, %rd81, %rd80;
$L__BB0_22:
	setp.lt.s32 	%p22, %r6, 1;
	@%p22 bra 	$L__BB0_27;
	ld.global.u64 	%rd82, [%rd1+32];
	cvta.to.global.u64 	%rd28, %rd82;
	mov.b32 	%r46, 0;
$L__BB0_24:
	mul.lo.s32 	%r37, %r46, 3;
	mul.wide.u32 	%rd83, %r37, 8;
	add.s64 	%rd29, %rd28, %rd83;
	ld.global.u64 	%rd30, [%rd29+8];
	ld.global.u64 	%rd84, [%rd29+16];
	setp.ge.s64 	%p23, %rd109, %rd30;
	add.s64 	%rd85, %rd84, %rd30;
	setp.lt.s64 	%p24, %rd109, %rd85;
	and.pred  	%p25, %p23, %p24;
	@%p25 bra 	$L__BB0_26;
	add.s32 	%r46, %r46, 1;
	setp.lt.s32 	%p26, %r46, %r6;
	@%p26 bra 	$L__BB0_24;
	bra.uni 	$L__BB0_27;
$L__BB0_26:
	ld.global.u64 	%rd87, [%rd29];
	sub.s64 	%rd88, %rd109, %rd30;
	add.s64 	%rd109, %rd88, %rd87;
$L__BB0_27:
	setp.lt.s32 	%p27, %r7, 1;
	@%p27 bra 	$L__BB0_32;
	ld.global.u64 	%rd89, [%rd1+40];
	cvta.to.global.u64 	%rd33, %rd89;
	mov.b32 	%r47, 0;
$L__BB0_29:
	mul.lo.s32 	%r39, %r47, 3;
	mul.wide.u32 	%rd90, %r39, 8;
	add.s64 	%rd34, %rd33, %rd90;
	ld.global.u64 	%rd35, [%rd34+8];
	ld.global.u64 	%rd91, [%rd34+16];
	setp.ge.s64 	%p28, %rd109, %rd35;
	add.s64 	%rd92, %rd91, %rd35;
	setp.lt.s64 	%p29, %rd109, %rd92;
	and.pred  	%p30, %p28, %p29;
	@%p30 bra 	$L__BB0_31;
	add.s32 	%r47, %r47, 1;
	setp.lt.s32 	%p31, %r47, %r7;
	@%p31 bra 	$L__BB0_29;
	bra.uni 	$L__BB0_32;
$L__BB0_31:
	ld.global.u64 	%rd94, [%rd34];
	sub.s64 	%rd95, %rd109, %rd35;
	add.s64 	%rd109, %rd95, %rd94;
$L__BB0_32:
	setp.lt.s32 	%p32, %r8, 1;
	@%p32 bra 	$L__BB0_37;
	ld.global.u64 	%rd96, [%rd1+48];
	cvta.to.global.u64 	%rd38, %rd96;
	mov.b32 	%r48, 0;
$L__BB0_34:
	mul.lo.s32 	%r41, %r48, 3;
	mul.wide.u32 	%rd97, %r41, 8;
	add.s64 	%rd39, %rd38, %rd97;
	ld.global.u64 	%rd40, [%rd39+8];
	ld.global.u64 	%rd98, [%rd39+16];
	setp.ge.s64 	%p33, %rd109, %rd40;
	add.s64 	%rd99, %rd98, %rd40;
	setp.lt.s64 	%p34, %rd109, %rd99;
	and.pred  	%p35, %p33, %p34;
	@%p35 bra 	$L__BB0_36;
	add.s32 	%r48, %r48, 1;
	setp.lt.s32 	%p36, %r48, %r8;
	@%p36 bra 	$L__BB0_34;
	bra.uni 	$L__BB0_37;
$L__BB0_36:
	ld.global.u64 	%rd101, [%rd39];
	sub.s64 	%rd102, %rd109, %rd40;
	add.s64 	%rd109, %rd102, %rd101;
$L__BB0_37:
	min.s64 	%rd116, %rd109, %rd116;
	add.s64 	%rd107, %rd107, %rd4;
	setp.lt.s64 	%p37, %rd107, %rd3;
	@%p37 bra 	$L__BB0_2;
$L__BB0_38:
	setp.eq.s64 	%p38, %rd116, 9223372036854775807;
	@%p38 bra 	$L__BB0_40;
	ld.param.u64 	%rd106, [_Z17findSeedLocKernelllPPlPiS__param_4];
	cvta.to.global.u64 	%rd103, %rd106;
	shl.b64 	%rd104, %rd2, 3;
	add.s64 	%rd105, %rd103, %rd104;
	st.global.u64 	[%rd105], %rd116;
$L__BB0_40:
	ret;

}


// ===== COMPILED SASS (sm_100) =====

	.target	sm_100

	.elftype	@"ET_EXEC"


//--------------------- .note.nv.tkinfo           --------------------------
	.section	.note.nv.tkinfo,"",@"SHT_NOTE"
	.sectionflags	@"SHF_NOTE_NV_TKINFO"
	.tkinfo
        /*0018*/ 	.word	0x00000002
        /*0030*/ 	.string	""
        /*0030*/ 	.string	"ptxas"
        /*0030*/ 	.string	"Cuda compilation tools, release 13.0, V13.0.88"
        /*0030*/ 	.string	"Build cuda_13.0.r13.0/compiler.36424714_0"
        /*0030*/ 	.string	"-arch sm_100 -m 64 "



//--------------------- .note.nv.cuinfo           --------------------------
	.section	.note.nv.cuinfo,"",@"SHT_NOTE"
	.sectionflags	@"SHF_NOTE_NV_CUINFO"
        /*0018*/ 	.short	0x0002
        /*001a*/ 	.short	0x0064
        /*001c*/ 	.short	0x0082
	.zero		2


//--------------------- .nv.info                  --------------------------
	.section	.nv.info,"",@"SHT_CUDA_INFO"
	.align	4


	//----- nvinfo : EIATTR_REGCOUNT
	.align		4
        /*0000*/ 	.byte	0x04, 0x2f
        /*0002*/ 	.short	(.L_1 - .L_0)
	.align		4
.L_0:
        /*0004*/ 	.word	index@(_Z17findSeedLocKernelllPPlPiS_)
        /*0008*/ 	.word	0x00000020


	//----- nvinfo : EIATTR_FRAME_SIZE
	.align		4
.L_1:
        /*000c*/ 	.byte	0x04, 0x11
        /*000e*/ 	.short	(.L_3 - .L_2)
	.align		4
.L_2:
        /*0010*/ 	.word	index@(_Z17findSeedLocKernelllPPlPiS_)
        /*0014*/ 	.word	0x00000000


	//----- nvinfo : EIATTR_MIN_STACK_SIZE
	.align		4
.L_3:
        /*0018*/ 	.byte	0x04, 0x12
        /*001a*/ 	.short	(.L_5 - .L_4)
	.align		4
.L_4:
        /*001c*/ 	.word	index@(_Z17findSeedLocKernelllPPlPiS_)
        /*0020*/ 	.word	0x00000000
.L_5:


//--------------------- .nv.compat                --------------------------
	.section	.nv.compat,"",@"SHT_CUDA_COMPAT_INFO"
	.align	4
        /*0000*/ 	.byte	0x02, 0x09, 0x00, 0x00, 0x02, 0x02, 0x01, 0x00, 0x02, 0x05, 0x05, 0x00, 0x03, 0x07, 0x01, 0x01
        /*0010*/ 	.byte	0x02, 0x03, 0x00, 0x00, 0x02, 0x06, 0x01, 0x00, 0x04, 0x0b, 0x08, 0x00, 0x09, 0x00, 0x00, 0x00
        /*0020*/ 	.byte	0x00, 0x00, 0x00, 0x00


//--------------------- .nv.info._Z17findSeedLocKernelllPPlPiS_ --------------------------
	.section	.nv.info._Z17findSeedLocKernelllPPlPiS_,"",@"SHT_CUDA_INFO"
	.sectionflags	@""
	.align	4


	//----- nvinfo : EIATTR_CUDA_API_VERSION
	.align		4
        /*0000*/ 	.byte	0x04, 0x37
        /*0002*/ 	.short	(.L_7 - .L_6)
.L_6:
        /*0004*/ 	.word	0x00000082


	//----- nvinfo : EIATTR_KPARAM_INFO
	.align		4
.L_7:
        /*0008*/ 	.byte	0x04, 0x17
        /*000a*/ 	.short	(.L_9 - .L_8)
.L_8:
        /*000c*/ 	.word	0x00000000
        /*0010*/ 	.short	0x0004
        /*0012*/ 	.short	0x0020
        /*0014*/ 	.byte	0x00, 0xf5, 0x21, 0x00


	//----- nvinfo : EIATTR_KPARAM_INFO
	.align		4
.L_9:
        /*0018*/ 	.byte	0x04, 0x17
        /*001a*/ 	.short	(.L_11 - .L_10)
.L_10:
        /*001c*/ 	.word	0x00000000
        /*0020*/ 	.short	0x0003
        /*0022*/ 	.short	0x0018
        /*0024*/ 	.byte	0x00, 0xf5, 0x21, 0x00


	//----- nvinfo : EIATTR_KPARAM_INFO
	.align		4
.L_11:
        /*0028*/ 	.byte	0x04, 0x17
        /*002a*/ 	.short	(.L_13 - .L_12)
.L_12:
        /*002c*/ 	.word	0x00000000
        /*0030*/ 	.short	0x0002
        /*0032*/ 	.short	0x0010
        /*0034*/ 	.byte	0x00, 0xf5, 0x21, 0x00


	//----- nvinfo : EIATTR_KPARAM_INFO
	.align		4
.L_13:
        /*0038*/ 	.byte	0x04, 0x17
        /*003a*/ 	.short	(.L_15 - .L_14)
.L_14:
        /*003c*/ 	.word	0x00000000
        /*0040*/ 	.short	0x0001
        /*0042*/ 	.short	0x0008
        /*0044*/ 	.byte	0x00, 0xf0, 0x21, 0x00


	//----- nvinfo : EIATTR_KPARAM_INFO
	.align		4
.L_15:
        /*0048*/ 	.byte	0x04, 0x17
        /*004a*/ 	.short	(.L_17 - .L_16)
.L_16:
        /*004c*/ 	.word	0x00000000
        /*0050*/ 	.short	0x0000
        /*0052*/ 	.short	0x0000
        /*0054*/ 	.byte	0x00, 0xf0, 0x21, 0x00


	//----- nvinfo : EIATTR_SPARSE_MMA_MASK
	.align		4
.L_17:
        /*0058*/ 	.byte	0x03, 0x50
        /*005a*/ 	.short	0x0000


	//----- nvinfo : EIATTR_MAXREG_COUNT
	.align		4
        /*005c*/ 	.byte	0x03, 0x1b
        /*005e*/ 	.short	0x00ff


	//----- nvinfo : EIATTR_MERCURY_ISA_VERSION
	.align		4
        /*0060*/ 	.byte	0x03, 0x5f
        /*0062*/ 	.short	0x0101


	//----- nvinfo : EIATTR_VRC_CTA_INIT_COUNT
	.align		4
        /*0064*/ 	.byte	0x02, 0x4a
	.zero		1
	.zero		1


	//----- nvinfo : EIATTR_EXIT_INSTR_OFFSETS
	.align		4
        /*0068*/ 	.byte	0x04, 0x1c
        /*006a*/ 	.short	(.L_19 - .L_18)


	//   ....[0]....
.L_18:
        /*006c*/ 	.word	0x00000f00


	//   ....[1]....
        /*0070*/ 	.word	0x00000f60


	//----- nvinfo : EIATTR_CRS_STACK_SIZE
	.align		4
.L_19:
        /*0074*/ 	.byte	0x04, 0x1e
        /*0076*/ 	.short	(.L_21 - .L_20)
.L_20:
        /*0078*/ 	.word	0x00000000


	//----- nvinfo : EIATTR_CBANK_PARAM_SIZE
	.align		4
.L_21:
        /*007c*/ 	.byte	0x03, 0x19
        /*007e*/ 	.short	0x0028


	//----- nvinfo : EIATTR_PARAM_CBANK
	.align		4
        /*0080*/ 	.byte	0x04, 0x0a
        /*0082*/ 	.short	(.L_23 - .L_22)
	.align		4
.L_22:
        /*0084*/ 	.word	index@(.nv.constant0._Z17findSeedLocKernelllPPlPiS_)
        /*0088*/ 	.short	0x0380
        /*008a*/ 	.short	0x0028


	//----- nvinfo : EIATTR_SW_WAR
	.align		4
.L_23:
        /*008c*/ 	.byte	0x04, 0x36
        /*008e*/ 	.short	(.L_25 - .L_24)
.L_24:
        /*0090*/ 	.word	0x00000008
.L_25:


//--------------------- .nv.callgraph             --------------------------
	.section	.nv.callgraph,"",@"SHT_CUDA_CALLGRAPH"
	.align	4
	.sectionentsize	8
	.align		4
        /*0000*/ 	.word	0x00000000
	.align		4
        /*0004*/ 	.word	0xffffffff
	.align		4
        /*0008*/ 	.word	0x00000000
	.align		4
        /*000c*/ 	.word	0xfffffffe
	.align		4
        /*0010*/ 	.word	0x00000000
	.align		4
        /*0014*/ 	.word	0xfffffffd
	.align		4
        /*0018*/ 	.word	0x00000000
	.align		4
        /*001c*/ 	.word	0xfffffffc


//--------------------- .text._Z17findSeedLocKernelllPPlPiS_ --------------------------
	.section	.text._Z17findSeedLocKernelllPPlPiS_,"ax",@progbits
	.align	128
        .global         _Z17findSeedLocKernelllPPlPiS_
        .type           _Z17findSeedLocKernelllPPlPiS_,@function
        .size           _Z17findSeedLocKernelllPPlPiS_,(.L_x_34 - _Z17findSeedLocKernelllPPlPiS_)
        .other          _Z17findSeedLocKernelllPPlPiS_,@"STO_CUDA_ENTRY STV_DEFAULT"
_Z17findSeedLocKernelllPPlPiS_:
.text._Z17findSeedLocKernelllPPlPiS_:
[----:B------:R-:W-:Y:S01]  /*0000*/  LDC R1, c[0x0][0x37c] ;  /* 0x0000df00ff017b82 */ /* 0x000fe20000000800 */
[----:B------:R-:W0:Y:S07]  /*0010*/  S2R R23, SR_TID.X ;  /* 0x0000000000177919 */ /* 0x000e2e0000002100 */
[----:B------:R-:W0:Y:S01]  /*0020*/  S2UR UR4, SR_CTAID.X ;  /* 0x00000000000479c3 */ /* 0x000e220000002500 */
[----:B------:R-:W1:Y:S01]  /*0030*/  LDCU.64 UR8, c[0x0][0x388] ;  /* 0x00007100ff0877ac */ /* 0x000e620008000a00 */
[----:B------:R-:W-:Y:S01]  /*0040*/  BSSY.RECONVERGENT B0, `(.L_x_0) ;  /* 0x00000e8000007945 */ /* 0x000fe20003800200 */
[----:B------:R-:W-:-:S02]  /*0050*/  IMAD.MOV.U32 R22, RZ, RZ, -0x1 ;  /* 0xffffffffff167424 */ /* 0x000fc400078e00ff */
[----:B------:R-:W-:-:S03]  /*0060*/  IMAD.MOV.U32 R21, RZ, RZ, 0x7fffffff ;  /* 0x7fffffffff157424 */ /* 0x000fc600078e00ff */
[----:B------:R-:W0:Y:S02]  /*0070*/  LDC R0, c[0x0][0x360] ;  /* 0x0000d800ff007b82 */ /* 0x000e240000000800 */
[----:B0-----:R-:W-:Y:S01]  /*0080*/  IMAD R23, R0, UR4, R23 ;  /* 0x0000000400177c24 */ /* 0x001fe2000f8e0217 */
[----:B------:R-:W0:Y:S04]  /*0090*/  LDCU.64 UR4, c[0x0][0x358] ;  /* 0x00006b00ff0477ac */ /* 0x000e280008000a00 */
[----:B-1----:R-:W-:Y:S02]  /*00a0*/  ISETP.GE.U32.AND P0, PT, R23, UR8, PT ;  /* 0x0000000817007c0c */ /* 0x002fe4000bf06070 */
[----:B------:R-:W-:-:S04]  /*00b0*/  SHF.R.S32.HI R24, RZ, 0x1f, R23 ;  /* 0x0000001fff187819 */ /* 0x000fc80000011417 */
[----:B------:R-:W-:-:S13]  /*00c0*/  ISETP.GE.AND.EX P0, PT, R24, UR9, PT, P0 ;  /* 0x0000000918007c0c */ /* 0x000fda000bf06300 */
[----:B0-----:R-:W-:Y:S05]  /*00d0*/  @P0 BRA `(.L_x_1) ;  /* 0x0000000c00780947 */ /* 0x001fea0003800000 */
[----:B------:R-:W0:Y:S08]  /*00e0*/  LDC.64 R12, c[0x0][0x398] ;  /* 0x0000e600ff0c7b82 */ /* 0x000e300000000a00 */
[----:B------:R-:W1:Y:S01]  /*00f0*/  LDC.64 R14, c[0x0][0x380] ;  /* 0x0000e000ff0e7b82 */ /* 0x000e620000000a00 */
[----:B0-----:R0:W5:Y:S04]  /*0100*/  LDG.E R20, desc[UR4][R12.64] ;  /* 0x000000040c147981 */ /* 0x001168000c1e1900 */
[----:B------:R0:W5:Y:S04]  /*0110*/  LDG.E R11, desc[UR4][R12.64+0x4] ;  /* 0x000004040c0b7981 */ /* 0x000168000c1e1900 */
[----:B------:R0:W5:Y:S04]  /*0120*/  LDG.E R10, desc[UR4][R12.64+0x8] ;  /* 0x000008040c0a7981 */ /* 0x000168000c1e1900 */
[----:B------:R0:W5:Y:S04]  /*0130*/  LDG.E R9, desc[UR4][R12.64+0xc] ;  /* 0x00000c040c097981 */ /* 0x000168000c1e1900 */
[----:B------:R0:W5:Y:S04]  /*0140*/  LDG.E R8, desc[UR4][R12.64+0x10] ;  /* 0x000010040c087981 */ /* 0x000168000c1e1900 */
[----:B------:R0:W5:Y:S04]  /*0150*/  LDG.E R7, desc[UR4][R12.64+0x14] ;  /* 0x000014040c077981 */ /* 0x000168000c1e1900 */
[----:B------:R0:W5:Y:S01]  /*0160*/  LDG.E R6, desc[UR4][R12.64+0x18] ;  /* 0x000018040c067981 */ /* 0x000162000c1e1900 */
[----:B------:R-:W2:Y:S01]  /*0170*/  LDCU UR6, c[0x0][0x370] ;  /* 0x00006e00ff0677ac */ /* 0x000ea20008000800 */
[----:B-1----:R-:W-:Y:S01]  /*0180*/  IADD3 R5, P0, PT, R23, R14, RZ ;  /* 0x0000000e17057210 */ /* 0x002fe20007f1e0ff */
[----:B------:R-:W-:Y:S01]  /*0190*/  IMAD.MOV.U32 R22, RZ, RZ, -0x1 ;  /* 0xffffffffff167424 */ /* 0x000fe200078e00ff */
[----:B------:R-:W-:Y:S01]  /*01a0*/  IADD3 R3, P1, PT, R14, UR8, RZ ;  /* 0x000000080e037c10 */ /* 0x000fe2000ff3e0ff */
[----:B------:R-:W-:-:S02]  /*01b0*/  IMAD.MOV.U32 R21, RZ, RZ, 0x7fffffff ;  /* 0x7fffffffff157424 */ /* 0x000fc400078e00ff */
[----:B------:R-:W-:Y:S01]  /*01c0*/  IMAD.X R4, R24, 0x1, R15, P0 ;  /* 0x0000000118047824 */ /* 0x000fe200000e060f */
[----:B------:R-:W-:Y:S01]  /*01d0*/  IADD3.X R2, PT, PT, R15, UR9, RZ, P1, !PT ;  /* 0x000000090f027c10 */ /* 0x000fe20008ffe4ff */
[----:B0-2---:R-:W-:-:S08]  /*01e0*/  IMAD R0, R0, UR6, RZ ;  /* 0x0000000600007c24 */ /* 0x005fd0000f8e02ff */
.L_x_32:
[----:B-----5:R-:W-:Y:S01]  /*01f0*/  ISETP.GE.AND P0, PT, R20, 0x1, PT ;  /* 0x000000011400780c */ /* 0x020fe20003f06270 */
[----:B------:R-:W-:Y:S02]  /*0200*/  IMAD.MOV.U32 R25, RZ, RZ, R5 ;  /* 0x000000ffff197224 */ /* 0x000fe400078e0005 */
[----:B------:R-:W-:-:S10]  /*0210*/  IMAD.MOV.U32 R27, RZ, RZ, R4 ;  /* 0x000000ffff1b7224 */ /* 0x000fd400078e0004 */
[----:B------:R-:W-:Y:S05]  /*0220*/  @!P0 BRA `(.L_x_2) ;  /* 0x0000000000a88947 */ /* 0x000fea0003800000 */
[----:B------:R-:W0:Y:S02]  /*0230*/  LDC.64 R18, c[0x0][0x390] ;  /* 0x0000e400ff127b82 */ /* 0x000e240000000a00 */
[----:B0-----:R-:W2:Y:S04]  /*0240*/  LDG.E.64 R14, desc[UR4][R18.64] ;  /* 0x00000004120e7981 */ /* 0x001ea8000c1e1b00 */
[----:B--2---:R-:W2:Y:S04]  /*0250*/  LDG.E.64 R16, desc[UR4][R14.64+0x10] ;  /* 0x000010040e107981 */ /* 0x004ea8000c1e1b00 */
[----:B------:R-:W2:Y:S01]  /*0260*/  LDG.E.64 R12, desc[UR4][R14.64+0x8] ;  /* 0x000008040e0c7981 */ /* 0x000ea2000c1e1b00 */
[----:B------:R-:W-:Y:S04]  /*0270*/  BSSY.RECONVERGENT B1, `(.L_x_2) ;  /* 0x0000025000017945 */ /* 0x000fe80003800200 */
[----:B------:R-:W-:Y:S01]  /*0280*/  BSSY.RELIABLE B2, `(.L_x_3) ;  /* 0x0000020000027945 */ /* 0x000fe20003800100 */
[----:B--2---:R-:W-:-:S04]  /*0290*/  IADD3 R16, P0, PT, R12, R16, RZ ;  /* 0x000000100c107210 */ /* 0x004fc80007f1e0ff */
[----:B------:R-:W-:Y:S01]  /*02a0*/  ISETP.GE.U32.AND P1, PT, R5, R16, PT ;  /* 0x000000100500720c */ /* 0x000fe20003f26070 */
[----:B------:R-:W-:Y:S01]  /*02b0*/  IMAD.X R17, R13, 0x1, R17, P0 ;  /* 0x000000010d117824 */ /* 0x000fe200000e0611 */
[----:B------:R-:W-:-:S04]  /*02c0*/  ISETP.LT.U32.AND P0, PT, R5, R12, PT ;  /* 0x0000000c0500720c */ /* 0x000fc80003f01070 */
[----:B------:R-:W-:-:S04]  /*02d0*/  ISETP.GE.AND.EX P1, PT, R4, R17, PT, P1 ;  /* 0x000000110400720c */ /* 0x000fc80003f26310 */
[----:B------:R-:W-:-:S13]  /*02e0*/  ISETP.LT.OR.EX P0, PT, R4, R13, P1, P0 ;  /* 0x0000000d0400720c */ /* 0x000fda0000f01700 */
[----:B------:R-:W-:Y:S05]  /*02f0*/  @!P0 BRA `(.L_x_4) ;  /* 0x0000000000608947 */ /* 0x000fea0003800000 */
[----:B------:R-:W-:Y:S01]  /*0300*/  BSSY.RELIABLE B3, `(.L_x_5) ;  /* 0x0000015000037945 */ /* 0x000fe20003800100 */
[----:B------:R-:W-:-:S07]  /*0310*/  IMAD.MOV.U32 R25, RZ, RZ, RZ ;  /* 0x000000ffff197224 */ /* 0x000fce00078e00ff */
.L_x_7:
[----:B------:R-:W-:Y:S02]  /*0320*/  VIADD R13, R25, 0x1 ;  /* 0x00000001190d7836 */ /* 0x000fe40000000000 */
[----:B------:R-:W-:Y:S02]  /*0330*/  IMAD.MOV.U32 R25, RZ, RZ, R5 ;  /* 0x000000ffff197224 */ /* 0x000fe400078e0005 */
[----:B------:R-:W-:Y:S01]  /*0340*/  IMAD.MOV.U32 R27, RZ, RZ, R4 ;  /* 0x000000ffff1b7224 */ /* 0x000fe200078e0004 */
[----:B------:R-:W-:-:S13]  /*0350*/  ISETP.GE.AND P0, PT, R13, R20, PT ;  /* 0x000000140d00720c */ /* 0x000fda0003f06270 */
[----:B------:R-:W-:Y:S05]  /*0360*/  @P0 BREAK.RELIABLE B3 ;  /* 0x0000000000030942 */ /* 0x000fea0003800100 */
[----:B------:R-:W-:Y:S05]  /*0370*/  @P0 BREAK.RELIABLE B2 ;  /* 0x0000000000020942 */ /* 0x000fea0003800100 */
[----:B------:R-:W-:Y:S05]  /*0380*/  @P0 BRA `(.L_x_6) ;  /* 0x00000000004c0947 */ /* 0x000fea0003800000 */
[----:B------:R-:W-:-:S04]  /*0390*/  IMAD.MOV.U32 R25, RZ, RZ, R13 ;  /* 0x000000ffff197224 */ /* 0x000fc800078e000d */
[----:B------:R-:W-:-:S04]  /*03a0*/  IMAD R19, R25, 0x3, RZ ;  /* 0x0000000319137824 */ /* 0x000fc800078e02ff */
[----:B------:R-:W-:-:S05]  /*03b0*/  IMAD.WIDE.U32 R18, R19, 0x8, R14 ;  /* 0x0000000813127825 */ /* 0x000fca00078e000e */
[----:B------:R-:W2:Y:S04]  /*03c0*/  LDG.E.64 R16, desc[UR4][R18.64+0x10] ;  /* 0x0000100412107981 */ /* 0x000ea8000c1e1b00 */
[----:B------:R-:W2:Y:S02]  /*03d0*/  LDG.E.64 R12, desc[UR4][R18.64+0x8] ;  /* 0x00000804120c7981 */ /* 0x000ea4000c1e1b00 */
[----:B--2---:R-:W-:-:S04]  /*03e0*/  IADD3 R16, P0, PT, R12, R16, RZ ;  /* 0x000000100c107210 */ /* 0x004fc80007f1e0ff */
[----:B------:R-:W-:Y:S01]  /*03f0*/  ISETP.GE.U32.AND P1, PT, R5, R16, PT ;  /* 0x000000100500720c */ /* 0x000fe20003f26070 */
[----:B------:R-:W-:Y:S01]  /*0400*/  IMAD.X R17, R13, 0x1, R17, P0 ;  /* 0x000000010d117824 */ /* 0x000fe200000e0611 */
[----:B------:R-:W-:-:S04]  /*0410*/  ISETP.LT.U32.AND P0, PT, R5, R12, PT ;  /* 0x0000000c0500720c */ /* 0x000fc80003f01070 */
[----:B------:R-:W-:-:S04]  /*0420*/  ISETP.GE.AND.EX P1, PT, R4, R17, PT, P1 ;  /* 0x000000110400720c */ /* 0x000fc80003f26310 */
[----:B------:R-:W-:-:S13]  /*0430*/  ISETP.LT.OR.EX P0, PT, R4, R13, P1, P0 ;  /* 0x0000000d0400720c */ /* 0x000fda0000f01700 */
[----:B------:R-:W-:Y:S05]  /*0440*/  @P0 BRA `(.L_x_7) ;  /* 0xfffffffc00b40947 */ /* 0x000fea000383ffff */
[----:B------:R-:W-:Y:S05]  /*0450*/  BSYNC.RELIABLE B3 ;  /* 0x0000000000037941 */ /* 0x000fea0003800100 */
.L_x_5:
[----:B------:R-:W-:Y:S02]  /*0460*/  IMAD.MOV.U32 R14, RZ, RZ, R18 ;  /* 0x000000ffff0e7224 */ /* 0x000fe400078e0012 */
[----:B------:R-:W-:-:S07]  /*0470*/  IMAD.MOV.U32 R15, RZ, RZ, R19 ;  /* 0x000000ffff0f7224 */ /* 0x000fce00078e0013 */
.L_x_4:
[----:B------:R-:W-:Y:S05]  /*0480*/  BSYNC.RELIABLE B2 ;  /* 0x0000000000027941 */ /* 0x000fea0003800100 */
.L_x_3:
[----:B------:R-:W2:Y:S02]  /*0490*/  LDG.E.64 R14, desc[UR4][R14.64] ;  /* 0x000000040e0e7981 */ /* 0x000ea4000c1e1b00 */
[----:B--2---:R-:W-:-:S04]  /*04a0*/  IADD3 R25, P0, P1, R14, R5, -R12 ;  /* 0x000000050e197210 */ /* 0x004fc8000791e80c */
[----:B------:R-:W-:-:S09]  /*04b0*/  IADD3.X R27, PT, PT, R15, R4, ~R13, P0, P1 ;  /* 0x000000040f1b7210 */ /* 0x000fd200007e2c0d */
.L_x_6:
[----:B------:R-:W-:Y:S05]  /*04c0*/  BSYNC.RECONVERGENT B1 ;  /* 0x0000000000017941 */ /* 0x000fea0003800200 */
.L_x_2:
[----:B------:R-:W-:-:S13]  /*04d0*/  ISETP.GE.AND P0, PT, R11, 0x1, PT ;  /* 0x000000010b00780c */ /* 0x000fda0003f06270 */
[----:B------:R-:W-:Y:S05]  /*04e0*/  @!P0 BRA `(.L_x_8) ;  /* 0x00000000005c8947 */ /* 0x000fea0003800000 */
[----:B------:R-:W0:Y:S02]  /*04f0*/  LDC.64 R18, c[0x0][0x390] ;  /* 0x0000e400ff127b82 */ /* 0x000e240000000a00 */
[----:B0-----:R-:W5:Y:S01]  /*0500*/  LDG.E.64 R18, desc[UR4][R18.64+0x8] ;  /* 0x0000080412127981 */ /* 0x001f62000c1e1b00 */
[----:B------:R-:W-:Y:S01]  /*0510*/  BSSY.RECONVERGENT B1, `(.L_x_8) ;  /* 0x0000014000017945 */ /* 0x000fe20003800200 */
[----:B------:R-:W-:-:S07]  /*0520*/  IMAD.MOV.U32 R26, RZ, RZ, RZ ;  /* 0x000000ffff1a7224 */ /* 0x000fce00078e00ff */
.L_x_10:
[----:B------:R-:W-:-:S04]  /*0530*/  IMAD R15, R26, 0x3, RZ ;  /* 0x000000031a0f7824 */ /* 0x000fc800078e02ff */
[----:B-----5:R-:W-:-:S05]  /*0540*/  IMAD.WIDE.U32 R14, R15, 0x8, R18 ;  /* 0x000000080f0e7825 */ /* 0x020fca00078e0012 */
[----:B------:R-:W2:Y:S04]  /*0550*/  LDG.E.64 R12, desc[UR4][R14.64+0x8] ;  /* 0x000008040e0c7981 */ /* 0x000ea8000c1e1b00 */
[----:B------:R-:W2:Y:S02]  /*0560*/  LDG.E.64 R16, desc[UR4][R14.64+0x10] ;  /* 0x000010040e107981 */ /* 0x000ea4000c1e1b00 */
[----:B--2---:R-:W-:-:S04]  /*0570*/  IADD3 R16, P0, PT, R12, R16, RZ ;  /* 0x000000100c107210 */ /* 0x004fc80007f1e0ff */
[----:B------:R-:W-:Y:S01]  /*0580*/  ISETP.GE.U32.AND P1, PT, R25, R16, PT ;  /* 0x000000101900720c */ /* 0x000fe20003f26070 */
[----:B------:R-:W-:Y:S01]  /*0590*/  IMAD.X R28, R13, 0x1, R17, P0 ;  /* 0x000000010d1c7824 */ /* 0x000fe200000e0611 */
[----:B------:R-:W-:-:S04]  /*05a0*/  ISETP.GE.U32.AND P0, PT, R25, R12, PT ;  /* 0x0000000c1900720c */ /* 0x000fc80003f06070 */
[C---:B------:R-:W-:Y:S02]  /*05b0*/  ISETP.GE.AND.EX P1, PT, R27.reuse, R28, PT, P1 ;  /* 0x0000001c1b00720c */ /* 0x040fe40003f26310 */
[----:B------:R-:W-:-:S13]  /*05c0*/  ISETP.GE.AND.EX P0, PT, R27, R13, PT, P0 ;  /* 0x0000000d1b00720c */ /* 0x000fda0003f06300 */
[----:B------:R-:W-:Y:S05]  /*05d0*/  @!P1 BRA P0, `(.L_x_9) ;  /* 0x0000000000109947 */ /* 0x000fea0000000000 */
[----:B------:R-:W-:-:S05]  /*05e0*/  VIADD R26, R26, 0x1 ;  /* 0x000000011a1a7836 */ /* 0x000fca0000000000 */
[----:B------:R-:W-:-:S13]  /*05f0*/  ISETP.GE.AND P0, PT, R26, R11, PT ;  /* 0x0000000b1a00720c */ /* 0x000fda0003f06270 */
[----:B------:R-:W-:Y:S05]  /*0600*/  @!P0 BRA `(.L_x_10) ;  /* 0xfffffffc00c88947 */ /* 0x000fea000383ffff */
[----:B------:R-:W-:Y:S05]  /*0610*/  BRA `(.L_x_11) ;  /* 0x00000000000c7947 */ /* 0x000fea0003800000 */
.L_x_9:
[----:B------:R-:W2:Y:S02]  /*0620*/  LDG.E.64 R14, desc[UR4][R14.64] ;  /* 0x000000040e0e7981 */ /* 0x000ea4000c1e1b00 */
[----:B--2---:R-:W-:-:S04]  /*0630*/  IADD3 R25, P0, P1, R14, R25, -R12 ;  /* 0x000000190e197210 */ /* 0x004fc8000791e80c */
[----:B------:R-:W-:-:S09]  /*0640*/  IADD3.X R27, PT, PT, R15, R27, ~R13, P0, P1 ;  /* 0x0000001b0f1b7210 */ /* 0x000fd200007e2c0d */
.L_x_11:
[----:B------:R-:W-:Y:S05]  /*0650*/  BSYNC.RECONVERGENT B1 ;  /* 0x0000000000017941 */ /* 0x000fea0003800200 */
.L_x_8:
[----:B------:R-:W-:-:S13]  /*0660*/  ISETP.GE.AND P0, PT, R10, 0x1, PT ;  /* 0x000000010a00780c */ /* 0x000fda0003f06270 */
[----:B------:R-:W-:Y:S05]  /*0670*/  @!P0 BRA `(.L_x_12) ;  /* 0x00000000005c8947 */ /* 0x000fea0003800000 */
[----:B------:R-:W0:Y:S02]  /*0680*/  LDC.64 R18, c[0x0][0x390] ;  /* 0x0000e400ff127b82 */ /* 0x000e240000000a00 */
[----:B0-----:R-:W5:Y:S01]  /*0690*/  LDG.E.64 R18, desc[UR4][R18.64+0x10] ;  /* 0x0000100412127981 */ /* 0x001f62000c1e1b00 */
[----:B------:R-:W-:Y:S01]  /*06a0*/  BSSY.RECONVERGENT B1, `(.L_x_12) ;  /* 0x0000014000017945 */ /* 0x000fe20003800200 */
[----:B------:R-:W-:-:S07]  /*06b0*/  IMAD.MOV.U32 R29, RZ, RZ, RZ ;  /* 0x000000ffff1d7224 */ /* 0x000fce00078e00ff */
.L_x_14:
        /* <DEDUP_REMOVED lines=15> */
.L_x_13:
[----:B------:R-:W2:Y:S02]  /*07b0*/  LDG.E.64 R14, desc[UR4][R14.64] ;  /* 0x000000040e0e7981 */ /* 0x000ea4000c1e1b00 */
[----:B--2---:R-:W-:-:S04]  /*07c0*/  IADD3 R25, P0, P1, R14, R25, -R12 ;  /* 0x000000190e197210 */ /* 0x004fc8000791e80c */
[----:B------:R-:W-:-:S09]  /*07d0*/  IADD3.X R27, PT, PT, R15, R27, ~R13, P0, P1 ;  /* 0x0000001b0f1b7210 */ /* 0x000fd200007e2c0d */
.L_x_15:
[----:B------:R-:W-:Y:S05]  /*07e0*/  BSYNC.RECONVERGENT B1 ;  /* 0x0000000000017941 */ /* 0x000fea0003800200 */
.L_x_12:
[----:B------:R-:W-:-:S13]  /*07f0*/  ISETP.GE.AND P0, PT, R9, 0x1, PT ;  /* 0x000000010900780c */ /* 0x000fda0003f06270 */
[----:B------:R-:W-:Y:S05]  /*0800*/  @!P0 BRA `(.L_x_16) ;  /* 0x00000000005c8947 */ /* 0x000fea0003800000 */
[----:B------:R-:W0:Y:S02]  /*0810*/  LDC.64 R18, c[0x0][0x390] ;  /* 0x0000e400ff127b82 */ /* 0x000e240000000a00 */
[----:B0-----:R-:W5:Y:S01]  /*0820*/  LDG.E.64 R18, desc[UR4][R18.64+0x18] ;  /* 0x0000180412127981 */ /* 0x001f62000c1e1b00 */
[----:B------:R-:W-:Y:S01]  /*0830*/  BSSY.RECONVERGENT B1, `(.L_x_16) ;  /* 0x0000014000017945 */ /* 0x000fe20003800200 */
[----:B------:R-:W-:-:S07]  /*0840*/  IMAD.MOV.U32 R26, RZ, RZ, RZ ;  /* 0x000000ffff1a7224 */ /* 0x000fce00078e00ff */
.L_x_18:
        /* <DEDUP_REMOVED lines=15> */
.L_x_17:
[----:B------:R-:W2:Y:S02]  /*0940*/  LDG.E.64 R14, desc[UR4][R14.64] ;  /* 0x000000040e0e7981 */ /* 0x000ea4000c1e1b00 */
[----:B--2---:R-:W-:-:S04]  /*0950*/  IADD3 R25, P0, P1, R14, R25, -R12 ;  /* 0x000000190e197210 */ /* 0x004fc8000791e80c */
[----:B------:R-:W-:-:S09]  /*0960*/  IADD3.X R27, PT, PT, R15, R27, ~R13, P0, P1 ;  /* 0x0000001b0f1b7210 */ /* 0x000fd200007e2c0d */
.L_x_19:
[----:B------:R-:W-:Y:S05]  /*0970*/  BSYNC.RECONVERGENT B1 ;  /* 0x0000000000017941 */ /* 0x000fea0003800200 */
.L_x_16:
[----:B------:R-:W-:-:S13]  /*0980*/  ISETP.GE.AND P0, PT, R8, 0x1, PT ;  /* 0x000000010800780c */ /* 0x000fda0003f06270 */
[----:B------:R-:W-:Y:S05]  /*0990*/  @!P0 BRA `(.L_x_20) ;  /* 0x00000000005c8947 */ /* 0x000fea0003800000 */
[----:B------:R-:W0:Y:S02]  /*09a0*/  LDC.64 R18, c[0x0][0x390] ;  /* 0x0000e400ff127b82 */ /* 0x000e240000000a00 */
[----:B0-----:R-:W5:Y:S01]  /*09b0*/  LDG.E.64 R18, desc[UR4][R18.64+0x20] ;  /* 0x0000200412127981 */ /* 0x001f62000c1e1b00 */
[----:B------:R-:W-:Y:S01]  /*09c0*/  BSSY.RECONVERGENT B1, `(.L_x_20) ;  /* 0x0000014000017945 */ /* 0x000fe20003800200 */
[----:B------:R-:W-:-:S07]  /*09d0*/  IMAD.MOV.U32 R29, RZ, RZ, RZ ;  /* 0x000000ffff1d7224 */ /* 0x000fce00078e00ff */
.L_x_22:
        /* <DEDUP_REMOVED lines=15> */
.L_x_21:
[----:B------:R-:W2:Y:S02]  /*0ad0*/  LDG.E.64 R14, desc[UR4][R14.64] ;  /* 0x000000040e0e7981 */ /* 0x000ea4000c1e1b00 */
[----:B--2---:R-:W-:-:S04]  /*0ae0*/  IADD3 R25, P0, P1, R14, R25, -R12 ;  /* 0x000000190e197210 */ /* 0x004fc8000791e80c */
[----:B------:R-:W-:-:S09]  /*0af0*/  IADD3.X R27, PT, PT, R15, R27, ~R13, P0, P1 ;  /* 0x0000001b0f1b7210 */ /* 0x000fd200007e2c0d */
.L_x_23:
[----:B------:R-:W-:Y:S05]  /*0b00*/  BSYNC.RECONVERGENT B1 ;  /* 0x0000000000017941 */ /* 0x000fea0003800200 */
.L_x_20:
[----:B------:R-:W-:-:S13]  /*0b10*/  ISETP.GE.AND P0, PT, R7, 0x1, PT ;  /* 0x000000010700780c */ /* 0x000fda0003f06270 */
[----:B------:R-:W-:Y:S05]  /*0b20*/  @!P0 BRA `(.L_x_24) ;  /* 0x00000000005c8947 */ /* 0x000fea0003800000 */
[----:B------:R-:W0:Y:S02]  /*0b30*/  LDC.64 R18, c[0x0][0x390] ;  /* 0x0000e400ff127b82 */ /* 0x000e240000000a00 */
[----:B0-----:R-:W5:Y:S01]  /*0b40*/  LDG.E.64 R18, desc[UR4][R18.64+0x28] ;  /* 0x0000280412127981 */ /* 0x001f62000c1e1b00 */
[----:B------:R-:W-:Y:S01]  /*0b50*/  BSSY.RECONVERGENT B1, `(.L_x_24) ;  /* 0x0000014000017945 */ /* 0x000fe20003800200 */
[----:B------:R-:W-:-:S07]  /*0b60*/  IMAD.MOV.U32 R26, RZ, RZ, RZ ;  /* 0x000000ffff1a7224 */ /* 0x000fce00078e00ff */
.L_x_26:
        /* <DEDUP_REMOVED lines=15> */
.L_x_25:
[----:B------:R-:W2:Y:S02]  /*0c60*/  LDG.E.64 R14, desc[UR4][R14.64] ;  /* 0x000000040e0e7981 */ /* 0x000ea4000c1e1b00 */
[----:B--2---:R-:W-:-:S04]  /*0c70*/  IADD3 R25, P0, P1, R14, R25, -R12 ;  /* 0x000000190e197210 */ /* 0x004fc8000791e80c */
[----:B------:R-:W-:-:S09]  /*0c80*/  IADD3.X R27, PT, PT, R15, R27, ~R13, P0, P1 ;  /* 0x0000001b0f1b7210 */ /* 0x000fd200007e2c0d */
.L_x_27:
[----:B------:R-:W-:Y:S05]  /*0c90*/  BSYNC.RECONVERGENT B1 ;  /* 0x0000000000017941 */ /* 0x000fea0003800200 */
.L_x_24:
[----:B------:R-:W-:-:S13]  /*0ca0*/  ISETP.GE.AND P0, PT, R6, 0x1, PT ;  /* 0x000000010600780c */ /* 0x000fda0003f06270 */
[----:B------:R-:W-:Y:S05]  /*0cb0*/  @!P0 BRA `(.L_x_28) ;  /* 0x00000000005c8947 */ /* 0x000fea0003800000 */
[----:B------:R-:W0:Y:S02]  /*0cc0*/  LDC.64 R12, c[0x0][0x390] ;  /* 0x0000e400ff0c7b82 */ /* 0x000e240000000a00 */
[----:B0-----:R-:W5:Y:S01]  /*0cd0*/  LDG.E.64 R12, desc[UR4][R12.64+0x30] ;  /* 0x000030040c0c7981 */ /* 0x001f62000c1e1b00 */
[----:B------:R-:W-:Y:S01]  /*0ce0*/  BSSY.RECONVERGENT B1, `(.L_x_28) ;  /* 0x0000014000017945 */ /* 0x000fe20003800200 */
[----:B------:R-:W-:-:S07]  /*0cf0*/  IMAD.MOV.U32 R29, RZ, RZ, RZ ;  /* 0x000000ffff1d7224 */ /* 0x000fce00078e00ff */
.L_x_30:
        /* <DEDUP_REMOVED lines=15> */
.L_x_29:
[----:B------:R-:W2:Y:S02]  /*0df0*/  LDG.E.64 R14, desc[UR4][R14.64] ;  /* 0x000000040e0e7981 */ /* 0x000ea4000c1e1b00 */
[----:B--2---:R-:W-:-:S04]  /*0e00*/  IADD3 R25, P0, P1, R14, R25, -R16 ;  /* 0x000000190e197210 */ /* 0x004fc8000791e810 */
[----:B------:R-:W-:-:S09]  /*0e10*/  IADD3.X R27, PT, PT, R15, R27, ~R17, P0, P1 ;  /* 0x0000001b0f1b7210 */ /* 0x000fd200007e2c11 */
.L_x_31:
[----:B------:R-:W-:Y:S05]  /*0e20*/  BSYNC.RECONVERGENT B1 ;  /* 0x0000000000017941 */ /* 0x000fea0003800200 */
.L_x_28:
[C---:B------:R-:W-:Y:S02]  /*0e30*/  IADD3 R5, P0, PT, R0.reuse, R5, RZ ;  /* 0x0000000500057210 */ /* 0x040fe40007f1e0ff */
[----:B------:R-:W-:Y:S02]  /*0e40*/  ISETP.LT.U32.AND P1, PT, R25, R22, PT ;  /* 0x000000161900720c */ /* 0x000fe40003f21070 */
[----:B------:R-:W-:Y:S02]  /*0e50*/  LEA.HI.X.SX32 R4, R0, R4, 0x1, P0 ;  /* 0x0000000400047211 */ /* 0x000fe400000f0eff */
[----:B------:R-:W-:Y:S02]  /*0e60*/  ISETP.GE.U32.AND P0, PT, R5, R3, PT ;  /* 0x000000030500720c */ /* 0x000fe40003f06070 */
[----:B------:R-:W-:Y:S02]  /*0e70*/  ISETP.LT.AND.EX P1, PT, R27, R21, PT, P1 ;  /* 0x000000151b00720c */ /* 0x000fe40003f21310 */
[----:B------:R-:W-:-:S02]  /*0e80*/  ISETP.GE.AND.EX P0, PT, R4, R2, PT, P0 ;  /* 0x000000020400720c */ /* 0x000fc40003f06300 */
[----:B------:R-:W-:Y:S02]  /*0e90*/  SEL R22, R25, R22, P1 ;  /* 0x0000001619167207 */ /* 0x000fe40000800000 */
[----:B------:R-:W-:-:S09]  /*0ea0*/  SEL R21, R27, R21, P1 ;  /* 0x000000151b157207 */ /* 0x000fd20000800000 */
[----:B------:R-:W-:Y:S05]  /*0eb0*/  @!P0 BRA `(.L_x_32) ;  /* 0xfffffff000cc8947 */ /* 0x000fea000383ffff */
.L_x_1:
[----:B------:R-:W-:Y:S05]  /*0ec0*/  BSYNC.RECONVERGENT B0 ;  /* 0x0000000000007941 */ /* 0x000fea0003800200 */
.L_x_0:
[----:B------:R-:W-:Y:S05]  /*0ed0*/  WARPSYNC.ALL ;  /* 0x0000000000007948 */ /* 0x000fea0003800000 */
[----:B------:R-:W-:-:S04]  /*0ee0*/  ISETP.NE.U32.AND P0, PT, R22, -0x1, PT ;  /* 0xffffffff1600780c */ /* 0x000fc80003f05070 */
[----:B------:R-:W-:-:S13]  /*0ef0*/  ISETP.NE.AND.EX P0, PT, R21, 0x7fffffff, PT, P0 ;  /* 0x7fffffff1500780c */ /* 0x000fda0003f05300 */
[----:B------:R-:W-:Y:S05]  /*0f00*/  @!P0 EXIT ;  /* 0x000000000000894d */ /* 0x000fea0003800000 */
[----:B------:R-:W0:Y:S02]  /*0f10*/  LDCU.64 UR6, c[0x0][0x3a0] ;  /* 0x00007400ff0677ac */ /* 0x000e240008000a00 */
[----:B0-----:R-:W-:-:S04]  /*0f20*/  LEA R2, P0, R23, UR6, 0x3 ;  /* 0x0000000617027c11 */ /* 0x001fc8000f8018ff */
[----:B------:R-:W-:Y:S01]  /*0f30*/  LEA.HI.X R3, R23, UR7, R24, 0x3, P0 ;  /* 0x0000000717037c11 */ /* 0x000fe200080f1c18 */
[----:B------:R-:W-:-:S05]  /*0f40*/  IMAD.MOV.U32 R23, RZ, RZ, R21 ;  /* 0x000000ffff177224 */ /* 0x000fca00078e0015 */
[----:B------:R-:W-:Y:S01]  /*0f50*/  STG.E.64 desc[UR4][R2.64], R22 ;  /* 0x0000001602007986 */ /* 0x000fe2000c101b04 */
[----:B------:R-:W-:Y:S05]  /*0f60*/  EXIT ;  /* 0x000000000000794d */ /* 0x000fea0003800000 */
.L_x_33:
[----:B------:R-:W-:-:S00]  /*0f70*/  BRA `(.L_x_33) ;  /* 0xfffffffc00fc7947 */ /* 0x000fc0000383ffff */
[----:B------:R-:W-:-:S00]  /*0f80*/  NOP ;  /* 0x0000000000007918 */ /* 0x000fc00000000000 */
[----:B------:R-:W-:-:S00]  /*0f90*/  NOP ;  /* 0x0000000000007918 */ /* 0x000fc00000000000 */
[----:B------:R-:W-:-:S00]  /*0fa0*/  NOP ;  /* 0x0000000000007918 */ /* 0x000fc00000000000 */
[----:B------:R-:W-:-:S00]  /*0fb0*/  NOP ;  /* 0x0000000000007918 */ /* 0x000fc00000000000 */
[----:B------:R-:W-:-:S00]  /*0fc0*/  NOP ;  /* 0x0000000000007918 */ /* 0x000fc00000000000 */
[----:B------:R-:W-:-:S00]  /*0fd0*/  NOP ;  /* 0x0000000000007918 */ /* 0x000fc00000000000 */
[----:B------:R-:W-:-:S00]  /*0fe0*/  NOP ;  /* 0x0000000000007918 */ /* 0x000fc00000000000 */
[----:B------:R-:W-:-:S00]  /*0ff0*/  NOP ;  /* 0x0000000000007918 */ /* 0x000fc00000000000 */
.L_x_34:


//--------------------- .nv.shared.reserved.0     --------------------------
	.section	.nv.shared.reserved.0,"aw",@nobits
	.weak		__nv_reservedSMEM_offset_0_alias
	.size		__nv_reservedSMEM_offset_0_alias, 0, 64
	.other		__nv_reservedSMEM_offset_0_alias,@"STO_CUDA_RESERVED_SHARED STV_DEFAULT"
__nv_reservedSMEM_offset_0_alias:
	.zero		0
	.zero		64


//--------------------- .nv.constant0._Z17findSeedLocKernelllPPlPiS_ --------------------------
	.section	.nv.constant0._Z17findSeedLocKernelllPPlPiS_,"a",@progbits
	.sectionflags	@""
	.align	4
.nv.constant0._Z17findSeedLocKernelllPPlPiS_:
	.zero		936


//--------------------- SYMBOLS --------------------------

	.type		.nv.reservedSmem.offset0,@object
	.size		.nv.reservedSmem.offset0,0x4
